	.headerflags	@"EF_CUDA_TEXMODE_UNIFIED EF_CUDA_64BIT_ADDRESS EF_CUDA_ACCELERATORS EF_CUDA_SM90 EF_CUDA_VIRTUAL_SM(EF_CUDA_SM90)"
	.elftype	@"ET_EXEC"


//--------------------- .nv.info                  --------------------------
	.section	.nv.info,"",@"SHT_CUDA_INFO"
	.align	4


	//----- nvinfo : EIATTR_REGCOUNT
	.align		4
        /*0000*/ 	.byte	0x04, 0x2f
        /*0002*/ 	.short	(.L_1 - .L_0)
	.align		4
.L_0:
        /*0004*/ 	.word	index@(triton_poi_fused__unsafe_index_add_mul_sub_22)
        /*0008*/ 	.word	0x00000022


	//----- nvinfo : EIATTR_MIN_STACK_SIZE
	.align		4
.L_1:
        /*000c*/ 	.byte	0x04, 0x12
        /*000e*/ 	.short	(.L_3 - .L_2)
	.align		4
.L_2:
        /*0010*/ 	.word	index@(triton_poi_fused__unsafe_index_add_mul_sub_22)
        /*0014*/ 	.word	0x00000000


	//----- nvinfo : EIATTR_FRAME_SIZE
	.align		4
.L_3:
        /*0018*/ 	.byte	0x04, 0x11
        /*001a*/ 	.short	(.L_5 - .L_4)
	.align		4
.L_4:
        /*001c*/ 	.word	index@(triton_poi_fused__unsafe_index_add_mul_sub_22)
        /*0020*/ 	.word	0x00000000


	//----- nvinfo : EIATTR_MIN_STACK_SIZE
	.align		4
.L_5:
        /*0024*/ 	.byte	0x04, 0x12
        /*0026*/ 	.short	(.L_7 - .L_6)
	.align		4
.L_6:
        /*0028*/ 	.word	index@(triton_poi_fused__unsafe_index_add_mul_sub_22)
        /*002c*/ 	.word	0x00000000
.L_7:


//--------------------- .nv.info.triton_poi_fused__unsafe_index_add_mul_sub_22 --------------------------
	.section	.nv.info.triton_poi_fused__unsafe_index_add_mul_sub_22,"",@"SHT_CUDA_INFO"
	.sectionflags	@""
	.align	4


	//----- nvinfo : EIATTR_CUDA_API_VERSION
	.align		4
        /*0000*/ 	.byte	0x04, 0x37
        /*0002*/ 	.short	(.L_9 - .L_8)
.L_8:
        /*0004*/ 	.word	0x0000007c


	//----- nvinfo : EIATTR_KPARAM_INFO
	.align		4
.L_9:
        /*0008*/ 	.byte	0x04, 0x17
        /*000a*/ 	.short	(.L_11 - .L_10)
.L_10:
        /*000c*/ 	.word	0x00000000
        /*0010*/ 	.short	0x0006
        /*0012*/ 	.short	0x0030
        /*0014*/ 	.byte	0x00, 0xf0, 0x11, 0x00


	//----- nvinfo : EIATTR_KPARAM_INFO
	.align		4
.L_11:
        /*0018*/ 	.byte	0x04, 0x17
        /*001a*/ 	.short	(.L_13 - .L_12)
.L_12:
        /*001c*/ 	.word	0x00000000
        /*0020*/ 	.short	0x0005
        /*0022*/ 	.short	0x0028
        /*0024*/ 	.byte	0x00, 0xf4, 0x21, 0x00


	//----- nvinfo : EIATTR_KPARAM_INFO
	.align		4
.L_13:
        /*0028*/ 	.byte	0x04, 0x17
        /*002a*/ 	.short	(.L_15 - .L_14)
.L_14:
        /*002c*/ 	.word	0x00000000
        /*0030*/ 	.short	0x0004
        /*0032*/ 	.short	0x0020
        /*0034*/ 	.byte	0x00, 0xf4, 0x21, 0x00


	//----- nvinfo : EIATTR_KPARAM_INFO
	.align		4
.L_15:
        /*0038*/ 	.byte	0x04, 0x17
        /*003a*/ 	.short	(.L_17 - .L_16)
.L_16:
        /*003c*/ 	.word	0x00000000
        /*0040*/ 	.short	0x0003
        /*0042*/ 	.short	0x0018
        /*0044*/ 	.byte	0x00, 0xf4, 0x21, 0x00


	//----- nvinfo : EIATTR_KPARAM_INFO
	.align		4
.L_17:
        /*0048*/ 	.byte	0x04, 0x17
        /*004a*/ 	.short	(.L_19 - .L_18)
.L_18:
        /*004c*/ 	.word	0x00000000
        /*0050*/ 	.short	0x0002
        /*0052*/ 	.short	0x0010
        /*0054*/ 	.byte	0x00, 0xf4, 0x21, 0x00


	//----- nvinfo : EIATTR_KPARAM_INFO
	.align		4
.L_19:
        /*0058*/ 	.byte	0x04, 0x17
        /*005a*/ 	.short	(.L_21 - .L_20)
.L_20:
        /*005c*/ 	.word	0x00000000
        /*0060*/ 	.short	0x0001
        /*0062*/ 	.short	0x0008
        /*0064*/ 	.byte	0x00, 0xf4, 0x21, 0x00


	//----- nvinfo : EIATTR_KPARAM_INFO
	.align		4
.L_21:
        /*0068*/ 	.byte	0x04, 0x17
        /*006a*/ 	.short	(.L_23 - .L_22)
.L_22:
        /*006c*/ 	.word	0x00000000
        /*0070*/ 	.short	0x0000
        /*0072*/ 	.short	0x0000
        /*0074*/ 	.byte	0x00, 0xf4, 0x21, 0x00


	//----- nvinfo : EIATTR_SPARSE_MMA_MASK
	.align		4
.L_23:
        /*0078*/ 	.byte	0x03, 0x50
        /*007a*/ 	.short	0x0000


	//----- nvinfo : EIATTR_MAXREG_COUNT
	.align		4
        /*007c*/ 	.byte	0x03, 0x1b
        /*007e*/ 	.short	0x00ff


	//----- nvinfo : EIATTR_EXIT_INSTR_OFFSETS
	.align		4
        /*0080*/ 	.byte	0x04, 0x1c
        /*0082*/ 	.short	(.L_25 - .L_24)


	//   ....[0]....
.L_24:
        /*0084*/ 	.word	0x00000b40


	//----- nvinfo : EIATTR_REQNTID
	.align		4
.L_25:
        /*0088*/ 	.byte	0x04, 0x10
        /*008a*/ 	.short	(.L_27 - .L_26)
.L_26:
        /*008c*/ 	.word	0x00000080
        /*0090*/ 	.word	0x00000001
        /*0094*/ 	.word	0x00000001


	//----- nvinfo : EIATTR_CBANK_PARAM_SIZE
	.align		4
.L_27:
        /*0098*/ 	.byte	0x03, 0x19
        /*009a*/ 	.short	0x0034


	//----- nvinfo : EIATTR_PARAM_CBANK
	.align		4
        /*009c*/ 	.byte	0x04, 0x0a
        /*009e*/ 	.short	(.L_29 - .L_28)
	.align		4
.L_28:
        /*00a0*/ 	.word	index@(.nv.constant0.triton_poi_fused__unsafe_index_add_mul_sub_22)
        /*00a4*/ 	.short	0x0210
        /*00a6*/ 	.short	0x0034


	//----- nvinfo : EIATTR_SW_WAR
	.align		4
.L_29:
        /*00a8*/ 	.byte	0x04, 0x36
        /*00aa*/ 	.short	(.L_31 - .L_30)
.L_30:
        /*00ac*/ 	.word	0x00000008
.L_31:


//--------------------- .nv.callgraph             --------------------------
	.section	.nv.callgraph,"",@"SHT_CUDA_CALLGRAPH"
	.align	4
	.sectionentsize	8
	.align		4
        /*0000*/ 	.word	0x00000000
	.align		4
        /*0004*/ 	.word	0xffffffff
	.align		4
        /*0008*/ 	.word	0x00000000
	.align		4
        /*000c*/ 	.word	0xfffffffe
	.align		4
        /*0010*/ 	.word	0x00000000
	.align		4
        /*0014*/ 	.word	0xfffffffd
	.align		4
        /*0018*/ 	.word	0x00000000
	.align		4
        /*001c*/ 	.word	0xfffffffc


//--------------------- .text.triton_poi_fused__unsafe_index_add_mul_sub_22 --------------------------
	.section	.text.triton_poi_fused__unsafe_index_add_mul_sub_22,"ax",@progbits
	.align	128
        .global         triton_poi_fused__unsafe_index_add_mul_sub_22
        .type           triton_poi_fused__unsafe_index_add_mul_sub_22,@function
        .size           triton_poi_fused__unsafe_index_add_mul_sub_22,(.L_x_1 - triton_poi_fused__unsafe_index_add_mul_sub_22)
        .other          triton_poi_fused__unsafe_index_add_mul_sub_22,@"STO_CUDA_ENTRY STV_DEFAULT"
triton_poi_fused__unsafe_index_add_mul_sub_22:
.text.triton_poi_fused__unsafe_index_add_mul_sub_22:
[----:B------:R-:W-:Y:S01]  /*0000*/  LDC R1, c[0x0][0x28] ;  /* 0x00000a00ff017b82 */ /* 0x000fe20000000800 */
[----:B------:R-:W1:Y:S07]  /*0010*/  S2R R0, SR_TID.X ;  /* 0x0000000000007919 */ /* 0x000e6e0000002100 */
[----:B------:R-:W2:Y:S01]  /*0020*/  LDC.64 R4, c[0x0][0x210] ;  /* 0x00008400ff047b82 */ /* 0x000ea20000000a00 */
[----:B------:R-:W-:Y:S01]  /*0030*/  ULDC.64 UR4, c[0x0][0x208] ;  /* 0x0000820000047ab9 */ /* 0x000fe20000000a00 */
[----:B------:R-:W-:Y:S01]  /*0040*/  ULDC.64 UR6, c[0x0][0x220] ;  /* 0x0000880000067ab9 */ /* 0x000fe20000000a00 */
[----:B------:R-:W3:Y:S05]  /*0050*/  S2R R3, SR_CTAID.X ;  /* 0x0000000000037919 */ /* 0x000eea0000002500 */
[----:B------:R-:W4:Y:S01]  /*0060*/  LDC.64 R26, c[0x0][0x218] ;  /* 0x00008600ff1a7b82 */ /* 0x000f220000000a00 */
[----:B-1----:R-:W-:Y:S01]  /*0070*/  IMAD.SHL.U32 R0, R0, 0x4, RZ ;  /* 0x0000000400007824 */ /* 0x002fe200078e00ff */
[----:B---3--:R-:W-:-:S04]  /*0080*/  SHF.R.S32.HI R18, RZ, 0x15, R3 ;  /* 0x00000015ff127819 */ /* 0x008fc80000011403 */
[----:B------:R-:W-:Y:S02]  /*0090*/  LOP3.LUT R0, R0, 0x1fc, RZ, 0xc0, !PT ;  /* 0x000001fc00007812 */ /* 0x000fe400078ec0ff */
[----:B------:R-:W-:-:S03]  /*00a0*/  SGXT R18, R18, 0x1 ;  /* 0x000000011212781a */ /* 0x000fc60000000200 */
[----:B------:R-:W-:-:S04]  /*00b0*/  IMAD R3, R3, 0x400, R0 ;  /* 0x0000040003037824 */ /* 0x000fc800078e0200 */
[----:B------:R-:W-:Y:S01]  /*00c0*/  VIADD R17, R3, 0x200 ;  /* 0x0000020003117836 */ /* 0x000fe20000000000 */
[----:B------:R-:W-:-:S04]  /*00d0*/  SHF.R.S32.HI R0, RZ, 0x1f, R3 ;  /* 0x0000001fff007819 */ /* 0x000fc80000011403 */
[----:B------:R-:W-:Y:S02]  /*00e0*/  LEA.HI R6, R18, R17, RZ, 0x5 ;  /* 0x0000001112067211 */ /* 0x000fe400078f28ff */
[----:B------:R-:W-:Y:S02]  /*00f0*/  LEA.HI R0, R0, R3, RZ, 0x5 ;  /* 0x0000000300007211 */ /* 0x000fe400078f28ff */
[----:B------:R-:W-:Y:S02]  /*0100*/  SHF.R.S32.HI R6, RZ, 0x5, R6 ;  /* 0x00000005ff067819 */ /* 0x000fe40000011406 */
[----:B------:R-:W-:Y:S02]  /*0110*/  SHF.R.S32.HI R2, RZ, 0x5, R0 ;  /* 0x00000005ff027819 */ /* 0x000fe40000011400 */
[----:B------:R-:W-:Y:S02]  /*0120*/  LEA.HI R8, R6, R6, RZ, 0x5 ;  /* 0x0000000606087211 */ /* 0x000fe400078f28ff */
[----:B------:R-:W-:-:S02]  /*0130*/  LEA.HI R7, R2, R2, RZ, 0x5 ;  /* 0x0000000202077211 */ /* 0x000fc400078f28ff */
[----:B------:R-:W-:Y:S02]  /*0140*/  LOP3.LUT R9, R8, 0xffffffe0, RZ, 0xc0, !PT ;  /* 0xffffffe008097812 */ /* 0x000fe400078ec0ff */
[----:B------:R-:W-:Y:S02]  /*0150*/  LOP3.LUT R7, R7, 0xffffffe0, RZ, 0xc0, !PT ;  /* 0xffffffe007077812 */ /* 0x000fe400078ec0ff */
[----:B------:R-:W-:Y:S01]  /*0160*/  LOP3.LUT R16, R0, 0xffffffe0, RZ, 0xc0, !PT ;  /* 0xffffffe000107812 */ /* 0x000fe200078ec0ff */
[----:B------:R-:W-:Y:S02]  /*0170*/  IMAD.IADD R9, R6, 0x1, -R9 ;  /* 0x0000000106097824 */ /* 0x000fe400078e0a09 */
[----:B------:R-:W-:Y:S02]  /*0180*/  IMAD.IADD R7, R2, 0x1, -R7 ;  /* 0x0000000102077824 */ /* 0x000fe400078e0a07 */
[--C-:B--2---:R-:W-:Y:S02]  /*0190*/  IMAD.WIDE R10, R9, 0x8, R4.reuse ;  /* 0x00000008090a7825 */ /* 0x104fe400078e0204 */
[----:B------:R-:W1:Y:S02]  /*01a0*/  LDC.64 R8, c[0x0][0x228] ;  /* 0x00008a00ff087b82 */ /* 0x000e640000000a00 */
[----:B------:R-:W-:-:S02]  /*01b0*/  IMAD.WIDE R20, R7, 0x8, R4 ;  /* 0x0000000807147825 */ /* 0x000fc400078e0204 */
[----:B------:R-:W2:Y:S02]  /*01c0*/  LDG.E.EL.64 R10, desc[UR4][R10.64] ;  /* 0x000000040a0a7981 */ /* 0x000ea4000c2e1b00 */
[----:B------:R-:W-:Y:S02]  /*01d0*/  IMAD.IADD R16, R3, 0x1, -R16 ;  /* 0x0000000103107824 */ /* 0x000fe400078e0a10 */
[----:B------:R-:W3:Y:S02]  /*01e0*/  LDG.E.EL.64 R20, desc[UR4][R20.64] ;  /* 0x0000000414147981 */ /* 0x000ee4000c2e1b00 */
[----:B----4-:R-:W-:-:S06]  /*01f0*/  IMAD.WIDE R12, R16, 0x8, R26 ;  /* 0x00000008100c7825 */ /* 0x010fcc00078e021a */
[----:B------:R-:W4:Y:S01]  /*0200*/  LDG.E.EL.128 R12, desc[UR4][R12.64] ;  /* 0x000000040c0c7981 */ /* 0x000f22000c2e1d00 */
[----:B-1----:R-:W-:-:S06]  /*0210*/  IMAD.WIDE R4, R16, 0x8, R8 ;  /* 0x0000000810047825 */ /* 0x002fcc00078e0208 */
[----:B------:R-:W5:Y:S01]  /*0220*/  LDG.E.EL.128 R4, desc[UR4][R4.64] ;  /* 0x0000000404047981 */ /* 0x000f62000c2e1d00 */
[----:B------:R-:W-:-:S05]  /*0230*/  VIADD R25, R3, 0x2 ;  /* 0x0000000203197836 */ /* 0x000fca0000000000 */
[----:B------:R-:W-:-:S04]  /*0240*/  LEA.HI R0, R18, R25, RZ, 0x5 ;  /* 0x0000001912007211 */ /* 0x000fc800078f28ff */
[----:B------:R-:W-:-:S05]  /*0250*/  LOP3.LUT R0, R0, 0xffffffe0, RZ, 0xc0, !PT ;  /* 0xffffffe000007812 */ /* 0x000fca00078ec0ff */
[----:B------:R-:W-:Y:S01]  /*0260*/  IMAD.IADD R25, R25, 0x1, -R0 ;  /* 0x0000000119197824 */ /* 0x000fe200078e0a00 */
[----:B------:R-:W-:-:S04]  /*0270*/  LEA.HI R17, R18, R17, RZ, 0xa ;  /* 0x0000001112117211 */ /* 0x000fc800078f50ff */
[----:B------:R-:W-:Y:S02]  /*0280*/  SHF.R.S32.HI R17, RZ, 0xa, R17 ;  /* 0x0000000aff117819 */ /* 0x000fe40000011411 */
[----:B--2---:R-:W-:-:S04]  /*0290*/  SHF.R.U32.HI R23, RZ, 0x1b, R11 ;  /* 0x0000001bff177819 */ /* 0x004fc8000001160b */
[----:B------:R-:W-:Y:S02]  /*02a0*/  LOP3.LUT R23, R23, 0x10, RZ, 0xc0, !PT ;  /* 0x0000001017177812 */ /* 0x000fe400078ec0ff */
[----:B---3--:R-:W-:Y:S02]  /*02b0*/  SHF.R.U32.HI R19, RZ, 0x1b, R21 ;  /* 0x0000001bff137819 */ /* 0x008fe40000011615 */
[----:B------:R-:W-:Y:S02]  /*02c0*/  IADD3 R2, P1, R10, R23, RZ ;  /* 0x000000170a027210 */ /* 0x000fe40007f3e0ff */
[----:B------:R-:W-:-:S03]  /*02d0*/  LOP3.LUT R19, R19, 0x10, RZ, 0xc0, !PT ;  /* 0x0000001013137812 */ /* 0x000fc600078ec0ff */
[----:B------:R-:W-:Y:S01]  /*02e0*/  IMAD.X R11, RZ, RZ, R11, P1 ;  /* 0x000000ffff0b7224 */ /* 0x000fe200008e060b */
[----:B------:R-:W-:Y:S02]  /*02f0*/  IADD3 R19, P0, R20, R19, RZ ;  /* 0x0000001314137210 */ /* 0x000fe40007f1e0ff */
[----:B----4-:R-:W-:Y:S02]  /*0300*/  SHF.R.U32.HI R28, RZ, 0x19, R13 ;  /* 0x00000019ff1c7819 */ /* 0x010fe4000001160d */
[----:B------:R-:W-:Y:S01]  /*0310*/  SHF.L.U64.HI R0, R2, 0x6, R11 ;  /* 0x0000000602007819 */ /* 0x000fe2000001020b */
[----:B------:R-:W-:Y:S01]  /*0320*/  IMAD.X R20, RZ, RZ, R21, P0 ;  /* 0x000000ffff147224 */ /* 0x000fe200000e0615 */
[----:B------:R-:W-:Y:S01]  /*0330*/  LEA R29, P0, R12, UR6, 0x2 ;  /* 0x000000060c1d7c11 */ /* 0x000fe2000f8010ff */
[----:B------:R-:W-:Y:S01]  /*0340*/  IMAD.SHL.U32 R2, R2, 0x40, RZ ;  /* 0x0000004002027824 */ /* 0x000fe200078e00ff */
[----:B------:R-:W-:Y:S02]  /*0350*/  LOP3.LUT R28, R28, 0x40, RZ, 0xc0, !PT ;  /* 0x000000401c1c7812 */ /* 0x000fe400078ec0ff */
[----:B------:R-:W-:-:S02]  /*0360*/  LEA.HI.X R13, R12, UR7, R13, 0x2, P0 ;  /* 0x000000070c0d7c11 */ /* 0x000fc400080f140d */
[----:B------:R-:W-:Y:S01]  /*0370*/  IADD3 R22, P2, P3, R2, R29, R28 ;  /* 0x0000001d02167210 */ /* 0x000fe20007b5e01c */
[C---:B------:R-:W-:Y:S01]  /*0380*/  IMAD.SHL.U32 R10, R19.reuse, 0x40, RZ ;  /* 0x00000040130a7824 */ /* 0x040fe200078e00ff */
[----:B------:R-:W-:Y:S02]  /*0390*/  SHF.L.U64.HI R11, R19, 0x6, R20 ;  /* 0x00000006130b7819 */ /* 0x000fe40000010214 */
[----:B------:R-:W-:Y:S02]  /*03a0*/  IADD3.X R23, R0, R13, RZ, P2, P3 ;  /* 0x0000000d00177210 */ /* 0x000fe400017e64ff */
[----:B------:R-:W-:Y:S02]  /*03b0*/  SHF.R.U32.HI R19, RZ, 0x19, R15 ;  /* 0x00000019ff137819 */ /* 0x000fe4000001160f */
[----:B------:R-:W-:Y:S01]  /*03c0*/  LEA R12, P2, R14, UR6, 0x2 ;  /* 0x000000060e0c7c11 */ /* 0x000fe2000f8410ff */
[----:B------:R-:W-:Y:S01]  /*03d0*/  IMAD.SHL.U32 R20, R17, 0x100, RZ ;  /* 0x0000010011147824 */ /* 0x000fe200078e00ff */
[----:B------:R-:W-:-:S02]  /*03e0*/  IADD3 R28, P0, P1, R10, R29, R28 ;  /* 0x0000001d0a1c7210 */ /* 0x000fc4000791e01c */
[----:B------:R-:W-:Y:S02]  /*03f0*/  LEA.HI R17, R18, R3, RZ, 0xa ;  /* 0x0000000312117211 */ /* 0x000fe400078f50ff */
[----:B------:R-:W-:Y:S02]  /*0400*/  LOP3.LUT R19, R19, 0x40, RZ, 0xc0, !PT ;  /* 0x0000004013137812 */ /* 0x000fe400078ec0ff */
[----:B------:R-:W-:Y:S02]  /*0410*/  LEA.HI.X R14, R14, UR7, R15, 0x2, P2 ;  /* 0x000000070e0e7c11 */ /* 0x000fe400090f140f */
[----:B-----5:R-:W-:Y:S02]  /*0420*/  SHF.R.U32.HI R15, RZ, 0x19, R5 ;  /* 0x00000019ff0f7819 */ /* 0x020fe40000011605 */
[----:B------:R-:W-:Y:S02]  /*0430*/  IADD3 R18, P5, P4, R10, R12, R19 ;  /* 0x0000000c0a127210 */ /* 0x000fe40007cbe013 */
[----:B------:R-:W-:-:S02]  /*0440*/  SHF.R.S32.HI R17, RZ, 0xa, R17 ;  /* 0x0000000aff117819 */ /* 0x000fc40000011411 */
[----:B------:R-:W-:Y:S02]  /*0450*/  IADD3.X R29, R11, R13, RZ, P0, P1 ;  /* 0x0000000d0b1d7210 */ /* 0x000fe400007e24ff */
[----:B------:R-:W-:Y:S02]  /*0460*/  LOP3.LUT R13, R15, 0x40, RZ, 0xc0, !PT ;  /* 0x000000400f0d7812 */ /* 0x000fe400078ec0ff */
[----:B------:R-:W-:Y:S02]  /*0470*/  LEA R15, P0, R4, UR6, 0x2 ;  /* 0x00000006040f7c11 */ /* 0x000fe4000f8010ff */
[----:B------:R-:W-:Y:S01]  /*0480*/  IADD3 R12, P3, P2, R2, R12, R19 ;  /* 0x0000000c020c7210 */ /* 0x000fe20007a7e013 */
[----:B------:R-:W-:Y:S01]  /*0490*/  IMAD.SHL.U32 R21, R17, 0x100, RZ ;  /* 0x0000010011157824 */ /* 0x000fe200078e00ff */
[----:B------:R-:W-:Y:S02]  /*04a0*/  IADD3.X R19, R11, R14, RZ, P5, P4 ;  /* 0x0000000e0b137210 */ /* 0x000fe40002fe84ff */
[----:B------:R-:W-:-:S02]  /*04b0*/  LEA.HI.X R5, R4, UR7, R5, 0x2, P0 ;  /* 0x0000000704057c11 */ /* 0x000fc400080f1405 */
[----:B------:R-:W-:Y:S01]  /*04c0*/  IADD3 R30, P0, P1, R10, R15, R13 ;  /* 0x0000000f0a1e7210 */ /* 0x000fe2000791e00d */
[----:B------:R-:W-:-:S03]  /*04d0*/  IMAD.WIDE R18, R21, 0x4, R18 ;  /* 0x0000000415127825 */ /* 0x000fc600078e0212 */
[----:B------:R-:W-:Y:S02]  /*04e0*/  IADD3.X R31, R11, R5, RZ, P0, P1 ;  /* 0x000000050b1f7210 */ /* 0x000fe400007e24ff */
[----:B------:R-:W-:Y:S01]  /*04f0*/  IADD3 R4, P0, P1, R2, R15, R13 ;  /* 0x0000000f02047210 */ /* 0x000fe2000791e00d */
[----:B------:R1:W2:Y:S01]  /*0500*/  LDG.E.EL R24, desc[UR4][R18.64] ;  /* 0x0000000412187981 */ /* 0x0002a2000c2e1900 */
[----:B------:R-:W-:Y:S01]  /*0510*/  IADD3.X R13, R0, R14, RZ, P3, P2 ;  /* 0x0000000e000d7210 */ /* 0x000fe20001fe44ff */
[----:B------:R-:W-:Y:S01]  /*0520*/  IMAD.WIDE R22, R20, 0x4, R22 ;  /* 0x0000000414167825 */ /* 0x000fe200078e0216 */
[----:B------:R-:W-:-:S03]  /*0530*/  IADD3.X R5, R0, R5, RZ, P0, P1 ;  /* 0x0000000500057210 */ /* 0x000fc600007e24ff */
[C---:B------:R-:W-:Y:S02]  /*0540*/  IMAD.WIDE R12, R20.reuse, 0x4, R12 ;  /* 0x00000004140c7825 */ /* 0x040fe400078e020c */
[----:B------:R-:W3:Y:S01]  /*0550*/  LDG.E.EL R22, desc[UR4][R22.64] ;  /* 0x0000000416167981 */ /* 0x000ee2000c2e1900 */
[----:B-1----:R-:W1:Y:S01]  /*0560*/  LDC.64 R18, c[0x0][0x230] ;  /* 0x00008c00ff127b82 */ /* 0x002e620000000a00 */
[----:B------:R-:W-:-:S04]  /*0570*/  IMAD.WIDE R14, R20, 0x4, R4 ;  /* 0x00000004140e7825 */ /* 0x000fc800078e0204 */
[C---:B------:R-:W-:Y:S01]  /*0580*/  IMAD.WIDE R4, R25.reuse, 0x8, R8 ;  /* 0x0000000819047825 */ /* 0x040fe200078e0208 */
[----:B------:R-:W-:Y:S01]  /*0590*/  SHF.R.U32.HI R8, RZ, 0x19, R7 ;  /* 0x00000019ff087819 */ /* 0x000fe20000011607 */
[----:B------:R-:W3:Y:S04]  /*05a0*/  LDG.E.EL R9, desc[UR4][R14.64] ;  /* 0x000000040e097981 */ /* 0x000ee8000c2e1900 */
[----:B------:R4:W5:Y:S01]  /*05b0*/  LDG.E.EL R23, desc[UR4][R12.64] ;  /* 0x000000040c177981 */ /* 0x000962000c2e1900 */
[----:B------:R-:W-:Y:S01]  /*05c0*/  LOP3.LUT R8, R8, 0x40, RZ, 0xc0, !PT ;  /* 0x0000004008087812 */ /* 0x000fe200078ec0ff */
[----:B----4-:R-:W-:Y:S01]  /*05d0*/  IMAD.WIDE R12, R25, 0x8, R26 ;  /* 0x00000008190c7825 */ /* 0x010fe200078e021a */
[----:B------:R-:W-:-:S04]  /*05e0*/  LEA R25, P0, R6, UR6, 0x2 ;  /* 0x0000000606197c11 */ /* 0x000fc8000f8010ff */
[----:B------:R-:W-:Y:S02]  /*05f0*/  LEA.HI.X R7, R6, UR7, R7, 0x2, P0 ;  /* 0x0000000706077c11 */ /* 0x000fe400080f1407 */
[----:B------:R-:W-:Y:S01]  /*0600*/  IADD3 R14, P0, P1, R10, R25, R8 ;  /* 0x000000190a0e7210 */ /* 0x000fe2000791e008 */
[----:B------:R-:W-:-:S03]  /*0610*/  IMAD.WIDE R28, R21, 0x4, R28 ;  /* 0x00000004151c7825 */ /* 0x000fc600078e021c */
[----:B------:R-:W-:Y:S01]  /*0620*/  IADD3.X R15, R11, R7, RZ, P0, P1 ;  /* 0x000000070b0f7210 */ /* 0x000fe200007e24ff */
[----:B------:R-:W-:Y:S02]  /*0630*/  IMAD.WIDE R30, R21, 0x4, R30 ;  /* 0x00000004151e7825 */ /* 0x000fe400078e021e */
[----:B------:R-:W4:Y:S02]  /*0640*/  LDG.E.EL R28, desc[UR4][R28.64] ;  /* 0x000000041c1c7981 */ /* 0x000f24000c2e1900 */
[----:B-1----:R-:W-:-:S04]  /*0650*/  IMAD.WIDE R18, R16, 0x4, R18 ;  /* 0x0000000410127825 */ /* 0x002fc800078e0212 */
[----:B------:R-:W-:Y:S01]  /*0660*/  IMAD.WIDE R14, R21, 0x4, R14 ;  /* 0x00000004150e7825 */ /* 0x000fe200078e020e */
[----:B------:R-:W-:Y:S01]  /*0670*/  IADD3 R6, P0, P1, R2, R25, R8 ;  /* 0x0000001902067210 */ /* 0x000fe2000791e008 */
[----:B------:R-:W2:Y:S04]  /*0680*/  LDG.E.EL.128 R16, desc[UR4][R18.64] ;  /* 0x0000000412107981 */ /* 0x000ea8000c2e1d00 */
[----:B------:R-:W4:Y:S04]  /*0690*/  LDG.E.EL R29, desc[UR4][R30.64] ;  /* 0x000000041e1d7981 */ /* 0x000f28000c2e1900 */
[----:B------:R-:W2:Y:S01]  /*06a0*/  LDG.E.EL R25, desc[UR4][R14.64] ;  /* 0x000000040e197981 */ /* 0x000ea2000c2e1900 */
[----:B------:R-:W-:-:S03]  /*06b0*/  IADD3.X R7, R0, R7, RZ, P0, P1 ;  /* 0x0000000700077210 */ /* 0x000fc600007e24ff */
[----:B------:R-:W5:Y:S01]  /*06c0*/  LDG.E.EL.128 R12, desc[UR4][R12.64] ;  /* 0x000000040c0c7981 */ /* 0x000f62000c2e1d00 */
[----:B------:R-:W-:-:S05]  /*06d0*/  IMAD.WIDE R6, R20, 0x4, R6 ;  /* 0x0000000414067825 */ /* 0x000fca00078e0206 */
[----:B------:R-:W5:Y:S04]  /*06e0*/  LDG.E.EL R26, desc[UR4][R6.64] ;  /* 0x00000004061a7981 */ /* 0x000f68000c2e1900 */
[----:B------:R-:W5:Y:S01]  /*06f0*/  LDG.E.EL.128 R4, desc[UR4][R4.64] ;  /* 0x0000000404047981 */ /* 0x000f62000c2e1d00 */
[----:B---3--:R-:W-:Y:S01]  /*0700*/  FADD R9, -R22, R9 ;  /* 0x0000000916097221 */ /* 0x008fe20000000100 */
[----:B----4-:R-:W-:-:S04]  /*0710*/  FADD R29, -R28, R29 ;  /* 0x0000001d1c1d7221 */ /* 0x010fc80000000100 */
[C---:B--2---:R-:W-:Y:S01]  /*0720*/  FFMA R8, R16.reuse, R29, R28 ;  /* 0x0000001d10087223 */ /* 0x044fe2000000001c */
[----:B------:R-:W-:Y:S01]  /*0730*/  FFMA R16, R16, R9, R22 ;  /* 0x0000000910107223 */ /* 0x000fe20000000016 */
[--C-:B-----5:R-:W-:Y:S02]  /*0740*/  SHF.R.U32.HI R29, RZ, 0x19, R13.reuse ;  /* 0x00000019ff1d7819 */ /* 0x120fe4000001160d */
[C---:B------:R-:W-:Y:S02]  /*0750*/  LEA R28, P0, R12.reuse, UR6, 0x2 ;  /* 0x000000060c1c7c11 */ /* 0x040fe4000f8010ff */
[----:B------:R-:W-:Y:S02]  /*0760*/  LOP3.LUT R29, R29, 0x40, RZ, 0xc0, !PT ;  /* 0x000000401d1d7812 */ /* 0x000fe400078ec0ff */
[----:B------:R-:W-:Y:S02]  /*0770*/  LEA.HI.X R9, R12, UR7, R13, 0x2, P0 ;  /* 0x000000070c097c11 */ /* 0x000fe400080f140d */
[----:B------:R-:W-:-:S02]  /*0780*/  IADD3 R12, P0, P1, R10, R28, R29 ;  /* 0x0000001c0a0c7210 */ /* 0x000fc4000791e01d */
[----:B------:R-:W-:Y:S02]  /*0790*/  IADD3 R28, P2, P3, R2, R28, R29 ;  /* 0x0000001c021c7210 */ /* 0x000fe40007b5e01d */
[-C--:B------:R-:W-:Y:S02]  /*07a0*/  IADD3.X R13, R11, R9.reuse, RZ, P0, P1 ;  /* 0x000000090b0d7210 */ /* 0x080fe400007e24ff */
[----:B------:R-:W-:Y:S01]  /*07b0*/  IADD3.X R29, R0, R9, RZ, P2, P3 ;  /* 0x00000009001d7210 */ /* 0x000fe200017e64ff */
[----:B------:R-:W-:Y:S01]  /*07c0*/  FADD R9, -R24, R25 ;  /* 0x0000001918097221 */ /* 0x000fe20000000100 */
[----:B------:R-:W-:Y:S01]  /*07d0*/  FADD R26, -R23, R26 ;  /* 0x0000001a171a7221 */ /* 0x000fe20000000100 */
[----:B------:R-:W-:Y:S02]  /*07e0*/  SHF.R.U32.HI R25, RZ, 0x19, R15 ;  /* 0x00000019ff197819 */ /* 0x000fe4000001160f */
[C---:B------:R-:W-:Y:S01]  /*07f0*/  FFMA R9, R17.reuse, R9, R24 ;  /* 0x0000000911097223 */ /* 0x040fe20000000018 */
[----:B------:R-:W-:Y:S01]  /*0800*/  SHF.R.U32.HI R22, RZ, 0x19, R5 ;  /* 0x00000019ff167819 */ /* 0x000fe20000011605 */
[----:B------:R-:W-:Y:S01]  /*0810*/  FFMA R17, R17, R26, R23 ;  /* 0x0000001a11117223 */ /* 0x000fe20000000017 */
[----:B------:R-:W-:-:S02]  /*0820*/  LEA R24, P1, R4, UR6, 0x2 ;  /* 0x0000000604187c11 */ /* 0x000fc4000f8210ff */
[----:B------:R-:W-:Y:S02]  /*0830*/  LEA R23, P0, R14, UR6, 0x2 ;  /* 0x000000060e177c11 */ /* 0x000fe4000f8010ff */
[----:B------:R-:W-:Y:S02]  /*0840*/  LOP3.LUT R25, R25, 0x40, RZ, 0xc0, !PT ;  /* 0x0000004019197812 */ /* 0x000fe400078ec0ff */
[----:B------:R-:W-:Y:S02]  /*0850*/  LOP3.LUT R22, R22, 0x40, RZ, 0xc0, !PT ;  /* 0x0000004016167812 */ /* 0x000fe400078ec0ff */
[----:B------:R-:W-:Y:S02]  /*0860*/  LEA.HI.X R27, R4, UR7, R5, 0x2, P1 ;  /* 0x00000007041b7c11 */ /* 0x000fe400088f1405 */
[----:B------:R-:W-:Y:S02]  /*0870*/  LEA.HI.X R26, R14, UR7, R15, 0x2, P0 ;  /* 0x000000070e1a7c11 */ /* 0x000fe400080f140f */
[----:B------:R-:W-:-:S02]  /*0880*/  IADD3 R4, P2, P3, R10, R23, R25 ;  /* 0x000000170a047210 */ /* 0x000fc40007b5e019 */
[----:B------:R-:W-:Y:S02]  /*0890*/  IADD3 R14, P4, P5, R10, R24, R22 ;  /* 0x000000180a0e7210 */ /* 0x000fe40007d9e016 */
[C---:B------:R-:W-:Y:S02]  /*08a0*/  IADD3.X R5, R11.reuse, R26, RZ, P2, P3 ;  /* 0x0000001a0b057210 */ /* 0x040fe400017e64ff */
[----:B------:R-:W-:Y:S01]  /*08b0*/  IADD3.X R15, R11, R27, RZ, P4, P5 ;  /* 0x0000001b0b0f7210 */ /* 0x000fe200027ea4ff */
[----:B------:R-:W-:Y:S01]  /*08c0*/  IMAD.WIDE R4, R21, 0x4, R4 ;  /* 0x0000000415047825 */ /* 0x000fe200078e0204 */
[----:B------:R-:W-:-:S03]  /*08d0*/  IADD3 R22, P0, P1, R2, R24, R22 ;  /* 0x0000001802167210 */ /* 0x000fc6000791e016 */
[C---:B------:R-:W-:Y:S01]  /*08e0*/  IMAD.WIDE R14, R21.reuse, 0x4, R14 ;  /* 0x00000004150e7825 */ /* 0x040fe200078e020e */
[----:B------:R-:W-:Y:S01]  /*08f0*/  SHF.R.U32.HI R24, RZ, 0x19, R7 ;  /* 0x00000019ff187819 */ /* 0x000fe20000011607 */
[----:B------:R-:W2:Y:S02]  /*0900*/  LDG.E.EL R4, desc[UR4][R4.64] ;  /* 0x0000000404047981 */ /* 0x000ea4000c2e1900 */
[----:B------:R-:W-:-:S04]  /*0910*/  IMAD.WIDE R12, R21, 0x4, R12 ;  /* 0x00000004150c7825 */ /* 0x000fc800078e020c */
[----:B------:R-:W-:Y:S02]  /*0920*/  IMAD.WIDE R28, R20, 0x4, R28 ;  /* 0x00000004141c7825 */ /* 0x000fe400078e021c */
[----:B------:R-:W3:Y:S04]  /*0930*/  LDG.E.EL R12, desc[UR4][R12.64] ;  /* 0x000000040c0c7981 */ /* 0x000ee8000c2e1900 */
[----:B------:R1:W3:Y:S04]  /*0940*/  LDG.E.EL R5, desc[UR4][R14.64] ;  /* 0x000000040e057981 */ /* 0x0002e8000c2e1900 */
[----:B------:R4:W5:Y:S01]  /*0950*/  LDG.E.EL R13, desc[UR4][R28.64] ;  /* 0x000000041c0d7981 */ /* 0x000962000c2e1900 */
[----:B-1----:R-:W-:-:S02]  /*0960*/  LOP3.LUT R15, R24, 0x40, RZ, 0xc0, !PT ;  /* 0x00000040180f7812 */ /* 0x002fc400078ec0ff */
[----:B------:R-:W-:-:S04]  /*0970*/  LEA R14, P2, R6, UR6, 0x2 ;  /* 0x00000006060e7c11 */ /* 0x000fc8000f8410ff */
[----:B------:R-:W-:Y:S02]  /*0980*/  LEA.HI.X R6, R6, UR7, R7, 0x2, P2 ;  /* 0x0000000706067c11 */ /* 0x000fe400090f1407 */
[----:B------:R-:W-:Y:S02]  /*0990*/  IADD3 R10, P4, P5, R10, R14, R15 ;  /* 0x0000000e0a0a7210 */ /* 0x000fe40007d9e00f */
[C---:B------:R-:W-:Y:S02]  /*09a0*/  IADD3 R24, P2, P3, R2.reuse, R23, R25 ;  /* 0x0000001702187210 */ /* 0x040fe40007b5e019 */
[----:B------:R-:W-:Y:S02]  /*09b0*/  IADD3.X R11, R11, R6, RZ, P4, P5 ;  /* 0x000000060b0b7210 */ /* 0x000fe400027ea4ff */
[----:B----4-:R-:W-:Y:S02]  /*09c0*/  IADD3 R28, P4, P5, R2, R14, R15 ;  /* 0x0000000e021c7210 */ /* 0x010fe40007d9e00f */
[----:B------:R-:W-:-:S02]  /*09d0*/  IADD3.X R25, R0, R26, RZ, P2, P3 ;  /* 0x0000001a00197210 */ /* 0x000fc400017e64ff */
[C---:B------:R-:W-:Y:S02]  /*09e0*/  IADD3.X R23, R0.reuse, R27, RZ, P0, P1 ;  /* 0x0000001b00177210 */ /* 0x040fe400007e24ff */
[----:B------:R-:W-:Y:S01]  /*09f0*/  IADD3.X R29, R0, R6, RZ, P4, P5 ;  /* 0x00000006001d7210 */ /* 0x000fe200027ea4ff */
[----:B------:R-:W-:Y:S02]  /*0a00*/  IMAD.WIDE R6, R21, 0x4, R10 ;  /* 0x0000000415067825 */ /* 0x000fe400078e020a */
[----:B------:R-:W1:Y:S02]  /*0a10*/  LDC.64 R10, c[0x0][0x238] ;  /* 0x00008e00ff0a7b82 */ /* 0x000e640000000a00 */
[C---:B------:R-:W-:Y:S02]  /*0a20*/  IMAD.WIDE R24, R20.reuse, 0x4, R24 ;  /* 0x0000000414187825 */ /* 0x040fe400078e0218 */
[----:B------:R-:W2:Y:S02]  /*0a30*/  LDG.E.EL R7, desc[UR4][R6.64] ;  /* 0x0000000406077981 */ /* 0x000ea4000c2e1900 */
[----:B------:R-:W-:-:S02]  /*0a40*/  IMAD.WIDE R22, R20, 0x4, R22 ;  /* 0x0000000414167825 */ /* 0x000fc400078e0216 */
[----:B------:R-:W4:Y:S02]  /*0a50*/  LDG.E.EL R24, desc[UR4][R24.64] ;  /* 0x0000000418187981 */ /* 0x000f24000c2e1900 */
[----:B------:R-:W-:Y:S02]  /*0a60*/  IMAD.WIDE R28, R20, 0x4, R28 ;  /* 0x00000004141c7825 */ /* 0x000fe400078e021c */
[----:B------:R-:W5:Y:S04]  /*0a70*/  LDG.E.EL R22, desc[UR4][R22.64] ;  /* 0x0000000416167981 */ /* 0x000f68000c2e1900 */
[----:B------:R-:W4:Y:S01]  /*0a80*/  LDG.E.EL R29, desc[UR4][R28.64] ;  /* 0x000000041c1d7981 */ /* 0x000f22000c2e1900 */
[----:B-1----:R-:W-:-:S04]  /*0a90*/  IMAD.WIDE R2, R3, 0x4, R10 ;  /* 0x0000000403027825 */ /* 0x002fc800078e020a */
[----:B---3--:R-:W-:-:S04]  /*0aa0*/  FADD R5, -R12, R5 ;  /* 0x000000050c057221 */ /* 0x008fc80000000100 */
[----:B------:R-:W-:Y:S01]  /*0ab0*/  FFMA R10, R18, R5, R12 ;  /* 0x00000005120a7223 */ /* 0x000fe2000000000c */
[----:B--2---:R-:W-:-:S04]  /*0ac0*/  FADD R11, -R4, R7 ;  /* 0x00000007040b7221 */ /* 0x004fc80000000100 */
[----:B------:R-:W-:Y:S01]  /*0ad0*/  FFMA R11, R19, R11, R4 ;  /* 0x0000000b130b7223 */ /* 0x000fe20000000004 */
[----:B-----5:R-:W-:Y:S01]  /*0ae0*/  FADD R0, -R13, R22 ;  /* 0x000000160d007221 */ /* 0x020fe20000000100 */
[----:B----4-:R-:W-:-:S03]  /*0af0*/  FADD R15, -R24, R29 ;  /* 0x0000001d180f7221 */ /* 0x010fc60000000100 */
[----:B------:R-:W-:Y:S01]  /*0b00*/  FFMA R18, R18, R0, R13 ;  /* 0x0000000012127223 */ /* 0x000fe2000000000d */
[----:B------:R-:W-:Y:S01]  /*0b10*/  FFMA R19, R19, R15, R24 ;  /* 0x0000000f13137223 */ /* 0x000fe20000000018 */
[----:B------:R-:W-:Y:S04]  /*0b20*/  STG.E.128 desc[UR4][R2.64], R8 ;  /* 0x0000000802007986 */ /* 0x000fe8000c101d04 */
[----:B------:R-:W-:Y:S01]  /*0b30*/  STG.E.128 desc[UR4][R2.64+0x800], R16 ;  /* 0x0008001002007986 */ /* 0x000fe2000c101d04 */
[----:B------:R-:W-:Y:S05]  /*0b40*/  EXIT ;  /* 0x000000000000794d */ /* 0x000fea0003800000 */
.L_x_0:
[----:B------:R-:W-:-:S00]  /*0b50*/  BRA `(.L_x_0) ;  /* 0xfffffffc00fc7947 */ /* 0x000fc0000383ffff */
[----:B------:R-:W-:-:S00]  /*0b60*/  NOP ;  /* 0x0000000000007918 */ /* 0x000fc00000000000 */
        /* <DEDUP_REMOVED lines=9> */
.L_x_1:


//--------------------- .nv.constant0.triton_poi_fused__unsafe_index_add_mul_sub_22 --------------------------
	.section	.nv.constant0.triton_poi_fused__unsafe_index_add_mul_sub_22,"a",@progbits
	.sectionflags	@""
	.align	4
.nv.constant0.triton_poi_fused__unsafe_index_add_mul_sub_22:
	.zero		580
